//
// Generated by NVIDIA NVVM Compiler
//
// Compiler Build ID: CL-36424714
// Cuda compilation tools, release 13.0, V13.0.88
// Based on NVVM 20.0.0
//

.version 9.0
.target sm_100
.address_size 64

	// .globl	_Z11largeVecAddPiS_S_
.extern .func  (.param .b32 func_retval0) vprintf
(
	.param .b64 vprintf_param_0,
	.param .b64 vprintf_param_1
)
;
.global .align 1 .b8 $str[22] = {116, 73, 68, 58, 37, 100, 32, 32, 37, 100, 32, 43, 32, 37, 100, 32, 61, 32, 37, 100, 10};

.visible .entry _Z11largeVecAddPiS_S_(
	.param .u64 .ptr .align 1 _Z11largeVecAddPiS_S__param_0,
	.param .u64 .ptr .align 1 _Z11largeVecAddPiS_S__param_1,
	.param .u64 .ptr .align 1 _Z11largeVecAddPiS_S__param_2
)
{
	.local .align 16 .b8 	__local_depot0[16];
	.reg .b64 	%SP;
	.reg .b64 	%SPL;
	.reg .pred 	%p<2>;
	.reg .b32 	%r<26>;
	.reg .b64 	%rd<15>;

	mov.u64 	%SPL, __local_depot0;
	cvta.local.u64 	%SP, %SPL;
	ld.param.u64 	%rd1, [_Z11largeVecAddPiS_S__param_0];
	ld.param.u64 	%rd2, [_Z11largeVecAddPiS_S__param_1];
	ld.param.u64 	%rd3, [_Z11largeVecAddPiS_S__param_2];
	mov.u32 	%r2, %tid.x;
	mov.u32 	%r3, %ntid.x;
	mov.u32 	%r4, %tid.y;
	mov.u32 	%r5, %ntid.y;
	mov.u32 	%r6, %tid.z;
	mov.u32 	%r7, %ctaid.x;
	shl.b32 	%r8, %r7, 10;
	mov.u32 	%r9, %nctaid.x;
	mov.u32 	%r10, %ctaid.y;
	mov.u32 	%r11, %nctaid.y;
	mov.u32 	%r12, %ctaid.z;
	mad.lo.s32 	%r13, %r12, %r11, %r10;
	mul.lo.s32 	%r14, %r9, %r13;
	shl.b32 	%r15, %r14, 10;
	mad.lo.s32 	%r16, %r6, %r5, %r4;
	or.b32  	%r17, %r8, %r2;
	mad.lo.s32 	%r18, %r16, %r3, %r17;
	add.s32 	%r1, %r18, %r15;
	setp.gt.s32 	%p1, %r1, 24575;
	@%p1 bra 	$L__BB0_2;
	add.u64 	%rd4, %SP, 0;
	add.u64 	%rd5, %SPL, 0;
	cvta.to.global.u64 	%rd6, %rd1;
	cvta.to.global.u64 	%rd7, %rd2;
	cvta.to.global.u64 	%rd8, %rd3;
	mul.wide.s32 	%rd9, %r1, 4;
	add.s64 	%rd10, %rd6, %rd9;
	ld.global.u32 	%r19, [%rd10];
	add.s64 	%rd11, %rd7, %rd9;
	ld.global.u32 	%r20, [%rd11];
	add.s32 	%r21, %r20, %r19;
	add.s64 	%rd12, %rd8, %rd9;
	st.global.u32 	[%rd12], %r21;
	ld.global.u32 	%r22, [%rd10];
	ld.global.u32 	%r23, [%rd11];
	st.local.v4.u32 	[%rd5], {%r1, %r22, %r23, %r21};
	mov.u64 	%rd13, $str;
	cvta.global.u64 	%rd14, %rd13;
	{ // callseq 0, 0
	.param .b64 param0;
	st.param.b64 	[param0], %rd14;
	.param .b64 param1;
	st.param.b64 	[param1], %rd4;
	.param .b32 retval0;
	call.uni (retval0), 
	vprintf, 
	(
	param0, 
	param1
	);
	ld.param.b32 	%r24, [retval0];
	} // callseq 0
$L__BB0_2:
	ret;

}


// ===== COMPILED SASS (sm_100) =====

	.target	sm_100

	.elftype	@"ET_EXEC"


//--------------------- .note.nv.tkinfo           --------------------------
	.section	.note.nv.tkinfo,"",@"SHT_NOTE"
	.sectionflags	@"SHF_NOTE_NV_TKINFO"
	.tkinfo
        /*0018*/ 	.word	0x00000002
        /*0030*/ 	.string	""
        /*0030*/ 	.string	"ptxas"
        /*0030*/ 	.string	"Cuda compilation tools, release 13.0, V13.0.88"
        /*0030*/ 	.string	"Build cuda_13.0.r13.0/compiler.36424714_0"
        /*0030*/ 	.string	"-arch sm_100 -m 64 "



//--------------------- .note.nv.cuinfo           --------------------------
	.section	.note.nv.cuinfo,"",@"SHT_NOTE"
	.sectionflags	@"SHF_NOTE_NV_CUINFO"
        /*0018*/ 	.short	0x0002
        /*001a*/ 	.short	0x0064
        /*001c*/ 	.short	0x0082
	.zero		2


//--------------------- .nv.info                  --------------------------
	.section	.nv.info,"",@"SHT_CUDA_INFO"
	.align	4


	//----- nvinfo : EIATTR_REGCOUNT
	.align		4
        /*0000*/ 	.byte	0x04, 0x2f
        /*0002*/ 	.short	(.L_2 - .L_1)
	.align		4
.L_1:
        /*0004*/ 	.word	index@(_Z11largeVecAddPiS_S_)
        /*0008*/ 	.word	0x00000018


	//----- nvinfo : EIATTR_FRAME_SIZE
	.align		4
.L_2:
        /*000c*/ 	.byte	0x04, 0x11
        /*000e*/ 	.short	(.L_4 - .L_3)
	.align		4
.L_3:
        /*0010*/ 	.word	index@(_Z11largeVecAddPiS_S_)
        /*0014*/ 	.word	0x00000010


	//----- nvinfo : EIATTR_MIN_STACK_SIZE
	.align		4
.L_4:
        /*0018*/ 	.byte	0x04, 0x12
        /*001a*/ 	.short	(.L_6 - .L_5)
	.align		4
.L_5:
        /*001c*/ 	.word	index@(_Z11largeVecAddPiS_S_)
        /*0020*/ 	.word	0x00000010
.L_6:


//--------------------- .nv.compat                --------------------------
	.section	.nv.compat,"",@"SHT_CUDA_COMPAT_INFO"
	.align	4
        /*0000*/ 	.byte	0x02, 0x09, 0x00, 0x00, 0x02, 0x02, 0x01, 0x00, 0x02, 0x05, 0x05, 0x00, 0x03, 0x07, 0x01, 0x01
        /*0010*/ 	.byte	0x02, 0x03, 0x00, 0x00, 0x02, 0x06, 0x01, 0x00, 0x04, 0x0b, 0x08, 0x00, 0x09, 0x00, 0x00, 0x00
        /*0020*/ 	.byte	0x00, 0x00, 0x00, 0x00


//--------------------- .nv.info._Z11largeVecAddPiS_S_ --------------------------
	.section	.nv.info._Z11largeVecAddPiS_S_,"",@"SHT_CUDA_INFO"
	.sectionflags	@""
	.align	4


	//----- nvinfo : EIATTR_CUDA_API_VERSION
	.align		4
        /*0000*/ 	.byte	0x04, 0x37
        /*0002*/ 	.short	(.L_8 - .L_7)
.L_7:
        /*0004*/ 	.word	0x00000082


	//----- nvinfo : EIATTR_KPARAM_INFO
	.align		4
.L_8:
        /*0008*/ 	.byte	0x04, 0x17
        /*000a*/ 	.short	(.L_10 - .L_9)
.L_9:
        /*000c*/ 	.word	0x00000000
        /*0010*/ 	.short	0x0002
        /*0012*/ 	.short	0x0010
        /*0014*/ 	.byte	0x00, 0xf5, 0x21, 0x00


	//----- nvinfo : EIATTR_KPARAM_INFO
	.align		4
.L_10:
        /*0018*/ 	.byte	0x04, 0x17
        /*001a*/ 	.short	(.L_12 - .L_11)
.L_11:
        /*001c*/ 	.word	0x00000000
        /*0020*/ 	.short	0x0001
        /*0022*/ 	.short	0x0008
        /*0024*/ 	.byte	0x00, 0xf5, 0x21, 0x00


	//----- nvinfo : EIATTR_KPARAM_INFO
	.align		4
.L_12:
        /*0028*/ 	.byte	0x04, 0x17
        /*002a*/ 	.short	(.L_14 - .L_13)
.L_13:
        /*002c*/ 	.word	0x00000000
        /*0030*/ 	.short	0x0000
        /*0032*/ 	.short	0x0000
        /*0034*/ 	.byte	0x00, 0xf5, 0x21, 0x00


	//----- nvinfo : EIATTR_SPARSE_MMA_MASK
	.align		4
.L_14:
        /*0038*/ 	.byte	0x03, 0x50
        /*003a*/ 	.short	0x0000


	//----- nvinfo : EIATTR_MAXREG_COUNT
	.align		4
        /*003c*/ 	.byte	0x03, 0x1b
        /*003e*/ 	.short	0x00ff


	//----- nvinfo : EIATTR_EXTERNS
	.align		4
        /*0040*/ 	.byte	0x04, 0x0f
        /*0042*/ 	.short	(.L_16 - .L_15)


	//   ....[0]....
	.align		4
.L_15:
        /*0044*/ 	.word	index@(vprintf)


	//----- nvinfo : EIATTR_MERCURY_ISA_VERSION
	.align		4
.L_16:
        /*0048*/ 	.byte	0x03, 0x5f
        /*004a*/ 	.short	0x0101


	//----- nvinfo : EIATTR_VRC_CTA_INIT_COUNT
	.align		4
        /*004c*/ 	.byte	0x02, 0x4a
	.zero		1
	.zero		1


	//----- nvinfo : EIATTR_SYSCALL_OFFSETS
	.align		4
        /*0050*/ 	.byte	0x04, 0x46
        /*0052*/ 	.short	(.L_18 - .L_17)


	//   ....[0]....
.L_17:
        /*0054*/ 	.word	0x000002d0


	//----- nvinfo : EIATTR_EXIT_INSTR_OFFSETS
	.align		4
.L_18:
        /*0058*/ 	.byte	0x04, 0x1c
        /*005a*/ 	.short	(.L_20 - .L_19)


	//   ....[0]....
.L_19:
        /*005c*/ 	.word	0x00000180


	//   ....[1]....
        /*0060*/ 	.word	0x000002e0


	//----- nvinfo : EIATTR_CRS_STACK_SIZE
	.align		4
.L_20:
        /*0064*/ 	.byte	0x04, 0x1e
        /*0066*/ 	.short	(.L_22 - .L_21)
.L_21:
        /*0068*/ 	.word	0x00000000


	//----- nvinfo : EIATTR_CBANK_PARAM_SIZE
	.align		4
.L_22:
        /*006c*/ 	.byte	0x03, 0x19
        /*006e*/ 	.short	0x0018


	//----- nvinfo : EIATTR_PARAM_CBANK
	.align		4
        /*0070*/ 	.byte	0x04, 0x0a
        /*0072*/ 	.short	(.L_24 - .L_23)
	.align		4
.L_23:
        /*0074*/ 	.word	index@(.nv.constant0._Z11largeVecAddPiS_S_)
        /*0078*/ 	.short	0x0380
        /*007a*/ 	.short	0x0018


	//----- nvinfo : EIATTR_SW_WAR
	.align		4
.L_24:
        /*007c*/ 	.byte	0x04, 0x36
        /*007e*/ 	.short	(.L_26 - .L_25)
.L_25:
        /*0080*/ 	.word	0x00000008
.L_26:


//--------------------- .nv.callgraph             --------------------------
	.section	.nv.callgraph,"",@"SHT_CUDA_CALLGRAPH"
	.align	4
	.sectionentsize	8
	.align		4
        /*0000*/ 	.word	0x00000000
	.align		4
        /*0004*/ 	.word	0xffffffff
	.align		4
        /*0008*/ 	.word	index@(_Z11largeVecAddPiS_S_)
	.align		4
        /*000c*/ 	.word	index@(vprintf)
	.align		4
        /*0010*/ 	.word	0x00000000
	.align		4
        /*0014*/ 	.word	0xfffffffe
	.align		4
        /*0018*/ 	.word	0x00000000
	.align		4
        /*001c*/ 	.word	0xfffffffd
	.align		4
        /*0020*/ 	.word	0x00000000
	.align		4
        /*0024*/ 	.word	0xfffffffc


//--------------------- .nv.constant4             --------------------------
	.section	.nv.constant4,"a",@progbits
	.align	8
	.align		8
.nv.constant4:
        /*0000*/ 	.dword	vprintf
	.align		8
        /*0008*/ 	.dword	$str


//--------------------- .text._Z11largeVecAddPiS_S_ --------------------------
	.section	.text._Z11largeVecAddPiS_S_,"ax",@progbits
	.align	128
        .global         _Z11largeVecAddPiS_S_
        .type           _Z11largeVecAddPiS_S_,@function
        .size           _Z11largeVecAddPiS_S_,(.L_x_2 - _Z11largeVecAddPiS_S_)
        .other          _Z11largeVecAddPiS_S_,@"STO_CUDA_ENTRY STV_DEFAULT"
_Z11largeVecAddPiS_S_:
.text._Z11largeVecAddPiS_S_:
[----:B------:R-:W0:Y:S01]  /*0000*/  LDC R1, c[0x0][0x37c] ;  /* 0x0000df00ff017b82 */ /* 0x000e220000000800 */
[----:B------:R-:W1:Y:S07]  /*0010*/  S2R R3, SR_TID.X ;  /* 0x0000000000037919 */ /* 0x000e6e0000002100 */
[----:B------:R-:W2:Y:S01]  /*0020*/  S2UR UR4, SR_CTAID.X ;  /* 0x00000000000479c3 */ /* 0x000ea20000002500 */
[----:B------:R-:W3:Y:S01]  /*0030*/  LDCU UR5, c[0x0][0x2fc] ;  /* 0x00005f80ff0577ac */ /* 0x000ee20008000800 */
[----:B0-----:R-:W-:Y:S01]  /*0040*/  IADD3 R1, PT, PT, R1, -0x10, RZ ;  /* 0xfffffff001017810 */ /* 0x001fe20007ffe0ff */
[----:B------:R-:W0:Y:S01]  /*0050*/  S2R R2, SR_TID.Y ;  /* 0x0000000000027919 */ /* 0x000e220000002200 */
[----:B------:R-:W4:Y:S01]  /*0060*/  LDCU UR6, c[0x0][0x360] ;  /* 0x00006c00ff0677ac */ /* 0x000f220008000800 */
[----:B------:R-:W0:Y:S03]  /*0070*/  S2R R5, SR_TID.Z ;  /* 0x0000000000057919 */ /* 0x000e260000002300 */
[----:B------:R-:W5:Y:S01]  /*0080*/  S2UR UR9, SR_CTAID.Y ;  /* 0x00000000000979c3 */ /* 0x000f620000002600 */
[----:B------:R-:W0:Y:S01]  /*0090*/  LDCU UR7, c[0x0][0x364] ;  /* 0x00006c80ff0777ac */ /* 0x000e220008000800 */
[----:B------:R-:W5:Y:S01]  /*00a0*/  S2R R7, SR_CTAID.Z ;  /* 0x0000000000077919 */ /* 0x000f620000002700 */
[----:B------:R-:W3:Y:S05]  /*00b0*/  LDCU UR8, c[0x0][0x370] ;  /* 0x00006e00ff0877ac */ /* 0x000eea0008000800 */
[----:B------:R-:W5:Y:S01]  /*00c0*/  LDC R0, c[0x0][0x374] ;  /* 0x0000dd00ff007b82 */ /* 0x000f620000000800 */
[----:B--2---:R-:W-:-:S06]  /*00d0*/  USHF.L.U32 UR4, UR4, 0xa, URZ ;  /* 0x0000000a04047899 */ /* 0x004fcc00080006ff */
[----:B-1----:R-:W-:-:S05]  /*00e0*/  LOP3.LUT R3, R3, UR4, RZ, 0xfc, !PT ;  /* 0x0000000403037c12 */ /* 0x002fca000f8efcff */
[----:B------:R-:W1:Y:S01]  /*00f0*/  LDCU UR4, c[0x0][0x2f8] ;  /* 0x00005f00ff0477ac */ /* 0x000e620008000800 */
[----:B0-----:R-:W-:Y:S02]  /*0100*/  IMAD R2, R5, UR7, R2 ;  /* 0x0000000705027c24 */ /* 0x001fe4000f8e0202 */
[----:B-----5:R-:W-:Y:S02]  /*0110*/  IMAD R0, R0, R7, UR9 ;  /* 0x0000000900007e24 */ /* 0x020fe4000f8e0207 */
[----:B----4-:R-:W-:Y:S02]  /*0120*/  IMAD R3, R2, UR6, R3 ;  /* 0x0000000602037c24 */ /* 0x010fe4000f8e0203 */
[----:B---3--:R-:W-:-:S05]  /*0130*/  IMAD R0, R0, UR8, RZ ;  /* 0x0000000800007c24 */ /* 0x008fca000f8e02ff */
[----:B------:R-:W-:Y:S02]  /*0140*/  LEA R8, R0, R3, 0xa ;  /* 0x0000000300087211 */ /* 0x000fe400078e50ff */
[----:B-1----:R-:W-:Y:S02]  /*0150*/  IADD3 R6, P1, PT, R1, UR4, RZ ;  /* 0x0000000401067c10 */ /* 0x002fe4000ff3e0ff */
[----:B------:R-:W-:Y:S02]  /*0160*/  ISETP.GT.AND P0, PT, R8, 0x5fff, PT ;  /* 0x00005fff0800780c */ /* 0x000fe40003f04270 */
[----:B------:R-:W-:-:S11]  /*0170*/  IADD3.X R7, PT, PT, RZ, UR5, RZ, P1, !PT ;  /* 0x00000005ff077c10 */ /* 0x000fd60008ffe4ff */
[----:B------:R-:W-:Y:S05]  /*0180*/  @P0 EXIT ;  /* 0x000000000000094d */ /* 0x000fea0003800000 */
[----:B------:R-:W0:Y:S01]  /*0190*/  LDC.64 R2, c[0x0][0x380] ;  /* 0x0000e000ff027b82 */ /* 0x000e220000000a00 */
[----:B------:R-:W1:Y:S07]  /*01a0*/  LDCU.64 UR4, c[0x0][0x358] ;  /* 0x00006b00ff0477ac */ /* 0x000e6e0008000a00 */
[----:B------:R-:W2:Y:S08]  /*01b0*/  LDC.64 R12, c[0x0][0x388] ;  /* 0x0000e200ff0c7b82 */ /* 0x000eb00000000a00 */
[----:B------:R-:W3:Y:S01]  /*01c0*/  LDC.64 R14, c[0x0][0x390] ;  /* 0x0000e400ff0e7b82 */ /* 0x000ee20000000a00 */
[----:B0-----:R-:W-:-:S05]  /*01d0*/  IMAD.WIDE R2, R8, 0x4, R2 ;  /* 0x0000000408027825 */ /* 0x001fca00078e0202 */
[----:B-1----:R-:W4:Y:S01]  /*01e0*/  LDG.E R11, desc[UR4][R2.64] ;  /* 0x00000004020b7981 */ /* 0x002f22000c1e1900 */
[----:B--2---:R-:W-:-:S05]  /*01f0*/  IMAD.WIDE R12, R8, 0x4, R12 ;  /* 0x00000004080c7825 */ /* 0x004fca00078e020c */
[----:B------:R-:W4:Y:S01]  /*0200*/  LDG.E R0, desc[UR4][R12.64] ;  /* 0x000000040c007981 */ /* 0x000f22000c1e1900 */
[----:B---3--:R-:W-:-:S04]  /*0210*/  IMAD.WIDE R14, R8, 0x4, R14 ;  /* 0x00000004080e7825 */ /* 0x008fc800078e020e */
[----:B----4-:R-:W-:-:S05]  /*0220*/  IMAD.IADD R11, R11, 0x1, R0 ;  /* 0x000000010b0b7824 */ /* 0x010fca00078e0200 */
[----:B------:R0:W-:Y:S04]  /*0230*/  STG.E desc[UR4][R14.64], R11 ;  /* 0x0000000b0e007986 */ /* 0x0001e8000c101904 */
[----:B------:R-:W2:Y:S04]  /*0240*/  LDG.E R9, desc[UR4][R2.64] ;  /* 0x0000000402097981 */ /* 0x000ea8000c1e1900 */
[----:B------:R-:W2:Y:S01]  /*0250*/  LDG.E R10, desc[UR4][R12.64] ;  /* 0x000000040c0a7981 */ /* 0x000ea2000c1e1900 */
[----:B------:R-:W-:Y:S01]  /*0260*/  MOV R0, 0x0 ;  /* 0x0000000000007802 */ /* 0x000fe20000000f00 */
[----:B------:R-:W1:Y:S03]  /*0270*/  LDCU.64 UR4, c[0x4][0x8] ;  /* 0x01000100ff0477ac */ /* 0x000e660008000a00 */
[----:B------:R0:W3:Y:S01]  /*0280*/  LDC.64 R16, c[0x4][R0] ;  /* 0x0100000000107b82 */ /* 0x0000e20000000a00 */
[----:B-1----:R-:W-:Y:S01]  /*0290*/  MOV R4, UR4 ;  /* 0x0000000400047c02 */ /* 0x002fe20008000f00 */
[----:B------:R-:W-:Y:S01]  /*02a0*/  IMAD.U32 R5, RZ, RZ, UR5 ;  /* 0x00000005ff057e24 */ /* 0x000fe2000f8e00ff */
[----:B--23--:R0:W-:Y:S06]  /*02b0*/  STL.128 [R1], R8 ;  /* 0x0000000801007387 */ /* 0x00c1ec0000100c00 */
[----:B------:R-:W-:-:S07]  /*02c0*/  LEPC R20, `(.L_x_0) ;  /* 0x000000001014794e */ /* 0x000fce0000000000 */
[----:B0-----:R-:W-:Y:S05]  /*02d0*/  CALL.ABS.NOINC R16 ;  /* 0x0000000010007343 */ /* 0x001fea0003c00000 */
.L_x_0:
[----:B------:R-:W-:Y:S05]  /*02e0*/  EXIT ;  /* 0x000000000000794d */ /* 0x000fea0003800000 */
.L_x_1:
[----:B------:R-:W-:-:S00]  /*02f0*/  BRA `(.L_x_1) ;  /* 0xfffffffc00fc7947 */ /* 0x000fc0000383ffff */
[----:B------:R-:W-:-:S00]  /*0300*/  NOP ;  /* 0x0000000000007918 */ /* 0x000fc00000000000 */
[----:B------:R-:W-:-:S00]  /*0310*/  NOP ;  /* 0x0000000000007918 */ /* 0x000fc00000000000 */
[----:B------:R-:W-:-:S00]  /*0320*/  NOP ;  /* 0x0000000000007918 */ /* 0x000fc00000000000 */
[----:B------:R-:W-:-:S00]  /*0330*/  NOP ;  /* 0x0000000000007918 */ /* 0x000fc00000000000 */
[----:B------:R-:W-:-:S00]  /*0340*/  NOP ;  /* 0x0000000000007918 */ /* 0x000fc00000000000 */
[----:B------:R-:W-:-:S00]  /*0350*/  NOP ;  /* 0x0000000000007918 */ /* 0x000fc00000000000 */
[----:B------:R-:W-:-:S00]  /*0360*/  NOP ;  /* 0x0000000000007918 */ /* 0x000fc00000000000 */
[----:B------:R-:W-:-:S00]  /*0370*/  NOP ;  /* 0x0000000000007918 */ /* 0x000fc00000000000 */
.L_x_2:


//--------------------- .nv.global.init           --------------------------
	.section	.nv.global.init,"aw",@progbits
.nv.global.init:
	.type		$str,@object
	.size		$str,(.L_0 - $str)
$str:
        /*0000*/ 	.byte	0x74, 0x49, 0x44, 0x3a, 0x25, 0x64, 0x20, 0x20, 0x25, 0x64, 0x20, 0x2b, 0x20, 0x25, 0x64, 0x20
        /*0010*/ 	.byte	0x3d, 0x20, 0x25, 0x64, 0x0a, 0x00
.L_0:


//--------------------- .nv.shared.reserved.0     --------------------------
	.section	.nv.shared.reserved.0,"aw",@nobits
	.weak		__nv_reservedSMEM_offset_0_alias
	.size		__nv_reservedSMEM_offset_0_alias, 0, 64
	.other		__nv_reservedSMEM_offset_0_alias,@"STO_CUDA_RESERVED_SHARED STV_DEFAULT"
__nv_reservedSMEM_offset_0_alias:
	.zero		0
	.zero		64


//--------------------- .nv.constant0._Z11largeVecAddPiS_S_ --------------------------
	.section	.nv.constant0._Z11largeVecAddPiS_S_,"a",@progbits
	.sectionflags	@""
	.align	4
.nv.constant0._Z11largeVecAddPiS_S_:
	.zero		920


//--------------------- SYMBOLS --------------------------

	.type		.nv.reservedSmem.offset0,@object
	.size		.nv.reservedSmem.offset0,0x4
	.type		vprintf,@function
